//
// Generated by NVIDIA NVVM Compiler
//
// Compiler Build ID: CL-36424714
// Cuda compilation tools, release 13.0, V13.0.88
// Based on NVVM 20.0.0
//

.version 9.0
.target sm_100
.address_size 64

	// .globl	_Z16sgemm_naive_lmuliiifPKfS0_fPf

.visible .entry _Z16sgemm_naive_lmuliiifPKfS0_fPf(
	.param .u32 _Z16sgemm_naive_lmuliiifPKfS0_fPf_param_0,
	.param .u32 _Z16sgemm_naive_lmuliiifPKfS0_fPf_param_1,
	.param .u32 _Z16sgemm_naive_lmuliiifPKfS0_fPf_param_2,
	.param .f32 _Z16sgemm_naive_lmuliiifPKfS0_fPf_param_3,
	.param .u64 .ptr .align 1 _Z16sgemm_naive_lmuliiifPKfS0_fPf_param_4,
	.param .u64 .ptr .align 1 _Z16sgemm_naive_lmuliiifPKfS0_fPf_param_5,
	.param .f32 _Z16sgemm_naive_lmuliiifPKfS0_fPf_param_6,
	.param .u64 .ptr .align 1 _Z16sgemm_naive_lmuliiifPKfS0_fPf_param_7
)
{
	.reg .pred 	%p<13>;
	.reg .b32 	%r<185>;
	.reg .b32 	%f<57>;
	.reg .b64 	%rd<40>;

	ld.param.u32 	%r24, [_Z16sgemm_naive_lmuliiifPKfS0_fPf_param_0];
	ld.param.u32 	%r25, [_Z16sgemm_naive_lmuliiifPKfS0_fPf_param_1];
	ld.param.u32 	%r23, [_Z16sgemm_naive_lmuliiifPKfS0_fPf_param_2];
	ld.param.f32 	%f13, [_Z16sgemm_naive_lmuliiifPKfS0_fPf_param_3];
	ld.param.u64 	%rd5, [_Z16sgemm_naive_lmuliiifPKfS0_fPf_param_4];
	ld.param.u64 	%rd6, [_Z16sgemm_naive_lmuliiifPKfS0_fPf_param_5];
	ld.param.f32 	%f14, [_Z16sgemm_naive_lmuliiifPKfS0_fPf_param_6];
	ld.param.u64 	%rd4, [_Z16sgemm_naive_lmuliiifPKfS0_fPf_param_7];
	cvta.to.global.u64 	%rd1, %rd6;
	cvta.to.global.u64 	%rd2, %rd5;
	mov.u32 	%r26, %ctaid.x;
	mov.u32 	%r27, %ntid.x;
	mov.u32 	%r28, %tid.x;
	mad.lo.s32 	%r1, %r26, %r27, %r28;
	mov.u32 	%r29, %ctaid.y;
	mov.u32 	%r30, %ntid.y;
	mov.u32 	%r31, %tid.y;
	mad.lo.s32 	%r32, %r29, %r30, %r31;
	setp.ge.s32 	%p1, %r1, %r24;
	setp.ge.s32 	%p2, %r32, %r25;
	or.pred  	%p3, %p1, %p2;
	@%p3 bra 	$L__BB0_15;
	setp.lt.s32 	%p4, %r23, 1;
	mov.b32 	%r184, 0;
	@%p4 bra 	$L__BB0_14;
	mul.lo.s32 	%r3, %r23, %r1;
	and.b32  	%r4, %r23, 7;
	setp.lt.u32 	%p5, %r23, 8;
	mov.f32 	%f56, 0f00000000;
	mov.b32 	%r182, 0;
	@%p5 bra 	$L__BB0_5;
	and.b32  	%r182, %r23, 2147483640;
	neg.s32 	%r180, %r182;
	shl.b32 	%r7, %r25, 3;
	add.s64 	%rd3, %rd2, 16;
	mov.f32 	%f56, 0f00000000;
	mul.wide.s32 	%rd11, %r25, 4;
	mov.u32 	%r178, %r3;
	mov.u32 	%r179, %r32;
$L__BB0_4:
	.pragma "nounroll";
	mul.wide.s32 	%rd7, %r178, 4;
	add.s64 	%rd8, %rd3, %rd7;
	ld.global.u32 	%r35, [%rd8+-16];
	mul.wide.s32 	%rd9, %r179, 4;
	add.s64 	%rd10, %rd1, %rd9;
	ld.global.u32 	%r36, [%rd10];
	xor.b32  	%r37, %r36, %r35;
	and.b32  	%r38, %r37, -2147483648;
	add.s32 	%r39, %r35, %r36;
	add.s32 	%r40, %r39, 1082654720;
	and.b32  	%r41, %r40, 2147483647;
	or.b32  	%r42, %r38, %r41;
	mov.b32 	%f18, %r42;
	add.f32 	%f19, %f56, %f18;
	ld.global.u32 	%r43, [%rd8+-12];
	add.s64 	%rd12, %rd10, %rd11;
	ld.global.u32 	%r44, [%rd12];
	xor.b32  	%r45, %r44, %r43;
	and.b32  	%r46, %r45, -2147483648;
	add.s32 	%r47, %r43, %r44;
	add.s32 	%r48, %r47, 1082654720;
	and.b32  	%r49, %r48, 2147483647;
	or.b32  	%r50, %r46, %r49;
	mov.b32 	%f20, %r50;
	add.f32 	%f21, %f19, %f20;
	ld.global.u32 	%r51, [%rd8+-8];
	add.s64 	%rd13, %rd12, %rd11;
	ld.global.u32 	%r52, [%rd13];
	xor.b32  	%r53, %r52, %r51;
	and.b32  	%r54, %r53, -2147483648;
	add.s32 	%r55, %r51, %r52;
	add.s32 	%r56, %r55, 1082654720;
	and.b32  	%r57, %r56, 2147483647;
	or.b32  	%r58, %r54, %r57;
	mov.b32 	%f22, %r58;
	add.f32 	%f23, %f21, %f22;
	ld.global.u32 	%r59, [%rd8+-4];
	add.s64 	%rd14, %rd13, %rd11;
	ld.global.u32 	%r60, [%rd14];
	xor.b32  	%r61, %r60, %r59;
	and.b32  	%r62, %r61, -2147483648;
	add.s32 	%r63, %r59, %r60;
	add.s32 	%r64, %r63, 1082654720;
	and.b32  	%r65, %r64, 2147483647;
	or.b32  	%r66, %r62, %r65;
	mov.b32 	%f24, %r66;
	add.f32 	%f25, %f23, %f24;
	ld.global.u32 	%r67, [%rd8];
	add.s64 	%rd15, %rd14, %rd11;
	ld.global.u32 	%r68, [%rd15];
	xor.b32  	%r69, %r68, %r67;
	and.b32  	%r70, %r69, -2147483648;
	add.s32 	%r71, %r67, %r68;
	add.s32 	%r72, %r71, 1082654720;
	and.b32  	%r73, %r72, 2147483647;
	or.b32  	%r74, %r70, %r73;
	mov.b32 	%f26, %r74;
	add.f32 	%f27, %f25, %f26;
	ld.global.u32 	%r75, [%rd8+4];
	add.s64 	%rd16, %rd15, %rd11;
	ld.global.u32 	%r76, [%rd16];
	xor.b32  	%r77, %r76, %r75;
	and.b32  	%r78, %r77, -2147483648;
	add.s32 	%r79, %r75, %r76;
	add.s32 	%r80, %r79, 1082654720;
	and.b32  	%r81, %r80, 2147483647;
	or.b32  	%r82, %r78, %r81;
	mov.b32 	%f28, %r82;
	add.f32 	%f29, %f27, %f28;
	ld.global.u32 	%r83, [%rd8+8];
	add.s64 	%rd17, %rd16, %rd11;
	ld.global.u32 	%r84, [%rd17];
	xor.b32  	%r85, %r84, %r83;
	and.b32  	%r86, %r85, -2147483648;
	add.s32 	%r87, %r83, %r84;
	add.s32 	%r88, %r87, 1082654720;
	and.b32  	%r89, %r88, 2147483647;
	or.b32  	%r90, %r86, %r89;
	mov.b32 	%f30, %r90;
	add.f32 	%f31, %f29, %f30;
	ld.global.u32 	%r91, [%rd8+12];
	add.s64 	%rd18, %rd17, %rd11;
	ld.global.u32 	%r92, [%rd18];
	xor.b32  	%r93, %r92, %r91;
	and.b32  	%r94, %r93, -2147483648;
	add.s32 	%r95, %r91, %r92;
	add.s32 	%r96, %r95, 1082654720;
	and.b32  	%r97, %r96, 2147483647;
	or.b32  	%r98, %r94, %r97;
	mov.b32 	%f32, %r98;
	add.f32 	%f56, %f31, %f32;
	add.s32 	%r180, %r180, 8;
	add.s32 	%r179, %r179, %r7;
	add.s32 	%r178, %r178, 8;
	setp.ne.s32 	%p6, %r180, 0;
	@%p6 bra 	$L__BB0_4;
$L__BB0_5:
	setp.eq.s32 	%p7, %r4, 0;
	@%p7 bra 	$L__BB0_13;
	and.b32  	%r15, %r23, 3;
	setp.lt.u32 	%p8, %r4, 4;
	@%p8 bra 	$L__BB0_8;
	add.s32 	%r99, %r182, %r3;
	mul.wide.s32 	%rd19, %r99, 4;
	add.s64 	%rd20, %rd2, %rd19;
	ld.global.u32 	%r100, [%rd20];
	mad.lo.s32 	%r101, %r182, %r25, %r32;
	mul.wide.s32 	%rd21, %r101, 4;
	add.s64 	%rd22, %rd1, %rd21;
	ld.global.u32 	%r102, [%rd22];
	xor.b32  	%r103, %r102, %r100;
	and.b32  	%r104, %r103, -2147483648;
	add.s32 	%r105, %r100, %r102;
	add.s32 	%r106, %r105, 1082654720;
	and.b32  	%r107, %r106, 2147483647;
	or.b32  	%r108, %r104, %r107;
	mov.b32 	%f34, %r108;
	add.f32 	%f35, %f56, %f34;
	ld.global.u32 	%r109, [%rd20+4];
	mul.wide.s32 	%rd23, %r25, 4;
	add.s64 	%rd24, %rd22, %rd23;
	ld.global.u32 	%r110, [%rd24];
	xor.b32  	%r111, %r110, %r109;
	and.b32  	%r112, %r111, -2147483648;
	add.s32 	%r113, %r109, %r110;
	add.s32 	%r114, %r113, 1082654720;
	and.b32  	%r115, %r114, 2147483647;
	or.b32  	%r116, %r112, %r115;
	mov.b32 	%f36, %r116;
	add.f32 	%f37, %f35, %f36;
	ld.global.u32 	%r117, [%rd20+8];
	add.s64 	%rd25, %rd24, %rd23;
	ld.global.u32 	%r118, [%rd25];
	xor.b32  	%r119, %r118, %r117;
	and.b32  	%r120, %r119, -2147483648;
	add.s32 	%r121, %r117, %r118;
	add.s32 	%r122, %r121, 1082654720;
	and.b32  	%r123, %r122, 2147483647;
	or.b32  	%r124, %r120, %r123;
	mov.b32 	%f38, %r124;
	add.f32 	%f39, %f37, %f38;
	ld.global.u32 	%r125, [%rd20+12];
	add.s64 	%rd26, %rd25, %rd23;
	ld.global.u32 	%r126, [%rd26];
	xor.b32  	%r127, %r126, %r125;
	and.b32  	%r128, %r127, -2147483648;
	add.s32 	%r129, %r125, %r126;
	add.s32 	%r130, %r129, 1082654720;
	and.b32  	%r131, %r130, 2147483647;
	or.b32  	%r132, %r128, %r131;
	mov.b32 	%f40, %r132;
	add.f32 	%f56, %f39, %f40;
	add.s32 	%r182, %r182, 4;
$L__BB0_8:
	setp.eq.s32 	%p9, %r15, 0;
	@%p9 bra 	$L__BB0_13;
	setp.eq.s32 	%p10, %r15, 1;
	@%p10 bra 	$L__BB0_11;
	add.s32 	%r133, %r182, %r3;
	mul.wide.s32 	%rd27, %r133, 4;
	add.s64 	%rd28, %rd2, %rd27;
	ld.global.u32 	%r134, [%rd28];
	mad.lo.s32 	%r135, %r182, %r25, %r32;
	mul.wide.s32 	%rd29, %r135, 4;
	add.s64 	%rd30, %rd1, %rd29;
	ld.global.u32 	%r136, [%rd30];
	xor.b32  	%r137, %r136, %r134;
	and.b32  	%r138, %r137, -2147483648;
	add.s32 	%r139, %r134, %r136;
	add.s32 	%r140, %r139, 1082654720;
	and.b32  	%r141, %r140, 2147483647;
	or.b32  	%r142, %r138, %r141;
	mov.b32 	%f42, %r142;
	add.f32 	%f43, %f56, %f42;
	ld.global.u32 	%r143, [%rd28+4];
	mul.wide.s32 	%rd31, %r25, 4;
	add.s64 	%rd32, %rd30, %rd31;
	ld.global.u32 	%r144, [%rd32];
	xor.b32  	%r145, %r144, %r143;
	and.b32  	%r146, %r145, -2147483648;
	add.s32 	%r147, %r143, %r144;
	add.s32 	%r148, %r147, 1082654720;
	and.b32  	%r149, %r148, 2147483647;
	or.b32  	%r150, %r146, %r149;
	mov.b32 	%f44, %r150;
	add.f32 	%f56, %f43, %f44;
	add.s32 	%r182, %r182, 2;
$L__BB0_11:
	and.b32  	%r151, %r23, 1;
	setp.eq.b32 	%p11, %r151, 1;
	not.pred 	%p12, %p11;
	@%p12 bra 	$L__BB0_13;
	add.s32 	%r152, %r182, %r3;
	mul.wide.s32 	%rd33, %r152, 4;
	add.s64 	%rd34, %rd2, %rd33;
	ld.global.u32 	%r153, [%rd34];
	mad.lo.s32 	%r154, %r182, %r25, %r32;
	mul.wide.s32 	%rd35, %r154, 4;
	add.s64 	%rd36, %rd1, %rd35;
	ld.global.u32 	%r155, [%rd36];
	xor.b32  	%r156, %r155, %r153;
	and.b32  	%r157, %r156, -2147483648;
	add.s32 	%r158, %r153, %r155;
	add.s32 	%r159, %r158, 1082654720;
	and.b32  	%r160, %r159, 2147483647;
	or.b32  	%r161, %r157, %r160;
	mov.b32 	%f45, %r161;
	add.f32 	%f56, %f56, %f45;
$L__BB0_13:
	mov.b32 	%r184, %f56;
$L__BB0_14:
	mov.b32 	%r162, %f13;
	xor.b32  	%r163, %r184, %r162;
	and.b32  	%r164, %r163, -2147483648;
	add.s32 	%r165, %r162, %r184;
	add.s32 	%r166, %r165, 1082654720;
	and.b32  	%r167, %r166, 2147483647;
	or.b32  	%r168, %r164, %r167;
	mov.b32 	%f46, %r168;
	mad.lo.s32 	%r169, %r25, %r1, %r32;
	cvta.to.global.u64 	%rd37, %rd4;
	mul.wide.s32 	%rd38, %r169, 4;
	add.s64 	%rd39, %rd37, %rd38;
	ld.global.u32 	%r170, [%rd39];
	mov.b32 	%r171, %f14;
	xor.b32  	%r172, %r170, %r171;
	and.b32  	%r173, %r172, -2147483648;
	add.s32 	%r174, %r171, %r170;
	add.s32 	%r175, %r174, 1082654720;
	and.b32  	%r176, %r175, 2147483647;
	or.b32  	%r177, %r173, %r176;
	mov.b32 	%f47, %r177;
	add.f32 	%f48, %f46, %f47;
	st.global.f32 	[%rd39], %f48;
$L__BB0_15:
	ret;

}


// ===== COMPILED SASS (sm_100) =====

	.target	sm_100

	.elftype	@"ET_EXEC"


//--------------------- .note.nv.tkinfo           --------------------------
	.section	.note.nv.tkinfo,"",@"SHT_NOTE"
	.sectionflags	@"SHF_NOTE_NV_TKINFO"
	.tkinfo
        /*0018*/ 	.word	0x00000002
        /*0030*/ 	.string	""
        /*0030*/ 	.string	"ptxas"
        /*0030*/ 	.string	"Cuda compilation tools, release 13.0, V13.0.88"
        /*0030*/ 	.string	"Build cuda_13.0.r13.0/compiler.36424714_0"
        /*0030*/ 	.string	"-arch sm_100 -m 64 "



//--------------------- .note.nv.cuinfo           --------------------------
	.section	.note.nv.cuinfo,"",@"SHT_NOTE"
	.sectionflags	@"SHF_NOTE_NV_CUINFO"
        /*0018*/ 	.short	0x0002
        /*001a*/ 	.short	0x0064
        /*001c*/ 	.short	0x0082
	.zero		2


//--------------------- .nv.info                  --------------------------
	.section	.nv.info,"",@"SHT_CUDA_INFO"
	.align	4


	//----- nvinfo : EIATTR_REGCOUNT
	.align		4
        /*0000*/ 	.byte	0x04, 0x2f
        /*0002*/ 	.short	(.L_1 - .L_0)
	.align		4
.L_0:
        /*0004*/ 	.word	index@(_Z16sgemm_naive_lmuliiifPKfS0_fPf)
        /*0008*/ 	.word	0x00000020


	//----- nvinfo : EIATTR_FRAME_SIZE
	.align		4
.L_1:
        /*000c*/ 	.byte	0x04, 0x11
        /*000e*/ 	.short	(.L_3 - .L_2)
	.align		4
.L_2:
        /*0010*/ 	.word	index@(_Z16sgemm_naive_lmuliiifPKfS0_fPf)
        /*0014*/ 	.word	0x00000000


	//----- nvinfo : EIATTR_MIN_STACK_SIZE
	.align		4
.L_3:
        /*0018*/ 	.byte	0x04, 0x12
        /*001a*/ 	.short	(.L_5 - .L_4)
	.align		4
.L_4:
        /*001c*/ 	.word	index@(_Z16sgemm_naive_lmuliiifPKfS0_fPf)
        /*0020*/ 	.word	0x00000000
.L_5:


//--------------------- .nv.compat                --------------------------
	.section	.nv.compat,"",@"SHT_CUDA_COMPAT_INFO"
	.align	4
        /*0000*/ 	.byte	0x02, 0x09, 0x00, 0x00, 0x02, 0x02, 0x01, 0x00, 0x02, 0x05, 0x05, 0x00, 0x03, 0x07, 0x01, 0x01
        /*0010*/ 	.byte	0x02, 0x03, 0x00, 0x00, 0x02, 0x06, 0x01, 0x00, 0x04, 0x0b, 0x08, 0x00, 0x09, 0x00, 0x00, 0x00
        /*0020*/ 	.byte	0x00, 0x00, 0x00, 0x00


//--------------------- .nv.info._Z16sgemm_naive_lmuliiifPKfS0_fPf --------------------------
	.section	.nv.info._Z16sgemm_naive_lmuliiifPKfS0_fPf,"",@"SHT_CUDA_INFO"
	.sectionflags	@""
	.align	4


	//----- nvinfo : EIATTR_CUDA_API_VERSION
	.align		4
        /*0000*/ 	.byte	0x04, 0x37
        /*0002*/ 	.short	(.L_7 - .L_6)
.L_6:
        /*0004*/ 	.word	0x00000082


	//----- nvinfo : EIATTR_KPARAM_INFO
	.align		4
.L_7:
        /*0008*/ 	.byte	0x04, 0x17
        /*000a*/ 	.short	(.L_9 - .L_8)
.L_8:
        /*000c*/ 	.word	0x00000000
        /*0010*/ 	.short	0x0007
        /*0012*/ 	.short	0x0028
        /*0014*/ 	.byte	0x00, 0xf5, 0x21, 0x00


	//----- nvinfo : EIATTR_KPARAM_INFO
	.align		4
.L_9:
        /*0018*/ 	.byte	0x04, 0x17
        /*001a*/ 	.short	(.L_11 - .L_10)
.L_10:
        /*001c*/ 	.word	0x00000000
        /*0020*/ 	.short	0x0006
        /*0022*/ 	.short	0x0020
        /*0024*/ 	.byte	0x00, 0xf0, 0x11, 0x00


	//----- nvinfo : EIATTR_KPARAM_INFO
	.align		4
.L_11:
        /*0028*/ 	.byte	0x04, 0x17
        /*002a*/ 	.short	(.L_13 - .L_12)
.L_12:
        /*002c*/ 	.word	0x00000000
        /*0030*/ 	.short	0x0005
        /*0032*/ 	.short	0x0018
        /*0034*/ 	.byte	0x00, 0xf5, 0x21, 0x00


	//----- nvinfo : EIATTR_KPARAM_INFO
	.align		4
.L_13:
        /*0038*/ 	.byte	0x04, 0x17
        /*003a*/ 	.short	(.L_15 - .L_14)
.L_14:
        /*003c*/ 	.word	0x00000000
        /*0040*/ 	.short	0x0004
        /*0042*/ 	.short	0x0010
        /*0044*/ 	.byte	0x00, 0xf5, 0x21, 0x00


	//----- nvinfo : EIATTR_KPARAM_INFO
	.align		4
.L_15:
        /*0048*/ 	.byte	0x04, 0x17
        /*004a*/ 	.short	(.L_17 - .L_16)
.L_16:
        /*004c*/ 	.word	0x00000000
        /*0050*/ 	.short	0x0003
        /*0052*/ 	.short	0x000c
        /*0054*/ 	.byte	0x00, 0xf0, 0x11, 0x00


	//----- nvinfo : EIATTR_KPARAM_INFO
	.align		4
.L_17:
        /*0058*/ 	.byte	0x04, 0x17
        /*005a*/ 	.short	(.L_19 - .L_18)
.L_18:
        /*005c*/ 	.word	0x00000000
        /*0060*/ 	.short	0x0002
        /*0062*/ 	.short	0x0008
        /*0064*/ 	.byte	0x00, 0xf0, 0x11, 0x00


	//----- nvinfo : EIATTR_KPARAM_INFO
	.align		4
.L_19:
        /*0068*/ 	.byte	0x04, 0x17
        /*006a*/ 	.short	(.L_21 - .L_20)
.L_20:
        /*006c*/ 	.word	0x00000000
        /*0070*/ 	.short	0x0001
        /*0072*/ 	.short	0x0004
        /*0074*/ 	.byte	0x00, 0xf0, 0x11, 0x00


	//----- nvinfo : EIATTR_KPARAM_INFO
	.align		4
.L_21:
        /*0078*/ 	.byte	0x04, 0x17
        /*007a*/ 	.short	(.L_23 - .L_22)
.L_22:
        /*007c*/ 	.word	0x00000000
        /*0080*/ 	.short	0x0000
        /*0082*/ 	.short	0x0000
        /*0084*/ 	.byte	0x00, 0xf0, 0x11, 0x00


	//----- nvinfo : EIATTR_SPARSE_MMA_MASK
	.align		4
.L_23:
        /*0088*/ 	.byte	0x03, 0x50
        /*008a*/ 	.short	0x0000


	//----- nvinfo : EIATTR_MAXREG_COUNT
	.align		4
        /*008c*/ 	.byte	0x03, 0x1b
        /*008e*/ 	.short	0x00ff


	//----- nvinfo : EIATTR_MERCURY_ISA_VERSION
	.align		4
        /*0090*/ 	.byte	0x03, 0x5f
        /*0092*/ 	.short	0x0101


	//----- nvinfo : EIATTR_VRC_CTA_INIT_COUNT
	.align		4
        /*0094*/ 	.byte	0x02, 0x4a
	.zero		1
	.zero		1


	//----- nvinfo : EIATTR_EXIT_INSTR_OFFSETS
	.align		4
        /*0098*/ 	.byte	0x04, 0x1c
        /*009a*/ 	.short	(.L_25 - .L_24)


	//   ....[0]....
.L_24:
        /*009c*/ 	.word	0x000000c0


	//   ....[1]....
        /*00a0*/ 	.word	0x00000bb0


	//----- nvinfo : EIATTR_CBANK_PARAM_SIZE
	.align		4
.L_25:
        /*00a4*/ 	.byte	0x03, 0x19
        /*00a6*/ 	.short	0x0030


	//----- nvinfo : EIATTR_PARAM_CBANK
	.align		4
        /*00a8*/ 	.byte	0x04, 0x0a
        /*00aa*/ 	.short	(.L_27 - .L_26)
	.align		4
.L_26:
        /*00ac*/ 	.word	index@(.nv.constant0._Z16sgemm_naive_lmuliiifPKfS0_fPf)
        /*00b0*/ 	.short	0x0380
        /*00b2*/ 	.short	0x0030


	//----- nvinfo : EIATTR_SW_WAR
	.align		4
.L_27:
        /*00b4*/ 	.byte	0x04, 0x36
        /*00b6*/ 	.short	(.L_29 - .L_28)
.L_28:
        /*00b8*/ 	.word	0x00000008
.L_29:


//--------------------- .nv.callgraph             --------------------------
	.section	.nv.callgraph,"",@"SHT_CUDA_CALLGRAPH"
	.align	4
	.sectionentsize	8
	.align		4
        /*0000*/ 	.word	0x00000000
	.align		4
        /*0004*/ 	.word	0xffffffff
	.align		4
        /*0008*/ 	.word	0x00000000
	.align		4
        /*000c*/ 	.word	0xfffffffe
	.align		4
        /*0010*/ 	.word	0x00000000
	.align		4
        /*0014*/ 	.word	0xfffffffd
	.align		4
        /*0018*/ 	.word	0x00000000
	.align		4
        /*001c*/ 	.word	0xfffffffc


//--------------------- .text._Z16sgemm_naive_lmuliiifPKfS0_fPf --------------------------
	.section	.text._Z16sgemm_naive_lmuliiifPKfS0_fPf,"ax",@progbits
	.align	128
        .global         _Z16sgemm_naive_lmuliiifPKfS0_fPf
        .type           _Z16sgemm_naive_lmuliiifPKfS0_fPf,@function
        .size           _Z16sgemm_naive_lmuliiifPKfS0_fPf,(.L_x_5 - _Z16sgemm_naive_lmuliiifPKfS0_fPf)
        .other          _Z16sgemm_naive_lmuliiifPKfS0_fPf,@"STO_CUDA_ENTRY STV_DEFAULT"
_Z16sgemm_naive_lmuliiifPKfS0_fPf:
.text._Z16sgemm_naive_lmuliiifPKfS0_fPf:
[----:B------:R-:W-:Y:S01]  /*0000*/  LDC R1, c[0x0][0x37c] ;  /* 0x0000df00ff017b82 */ /* 0x000fe20000000800 */
[----:B------:R-:W0:Y:S07]  /*0010*/  S2R R7, SR_TID.Y ;  /* 0x0000000000077919 */ /* 0x000e2e0000002200 */
[----:B------:R-:W1:Y:S01]  /*0020*/  LDC R0, c[0x0][0x360] ;  /* 0x0000d800ff007b82 */ /* 0x000e620000000800 */
[----:B------:R-:W1:Y:S07]  /*0030*/  S2R R5, SR_TID.X ;  /* 0x0000000000057919 */ /* 0x000e6e0000002100 */
[----:B------:R-:W0:Y:S08]  /*0040*/  S2UR UR5, SR_CTAID.Y ;  /* 0x00000000000579c3 */ /* 0x000e300000002600 */
[----:B------:R-:W0:Y:S08]  /*0050*/  LDC R14, c[0x0][0x364] ;  /* 0x0000d900ff0e7b82 */ /* 0x000e300000000800 */
[----:B------:R-:W1:Y:S08]  /*0060*/  S2UR UR4, SR_CTAID.X ;  /* 0x00000000000479c3 */ /* 0x000e700000002500 */
[----:B------:R-:W2:Y:S01]  /*0070*/  LDC.64 R2, c[0x0][0x380] ;  /* 0x0000e000ff027b82 */ /* 0x000ea20000000a00 */
[----:B0-----:R-:W-:-:S02]  /*0080*/  IMAD R14, R14, UR5, R7 ;  /* 0x000000050e0e7c24 */ /* 0x001fc4000f8e0207 */
[----:B-1----:R-:W-:-:S03]  /*0090*/  IMAD R0, R0, UR4, R5 ;  /* 0x0000000400007c24 */ /* 0x002fc6000f8e0205 */
[----:B--2---:R-:W-:-:S04]  /*00a0*/  ISETP.GE.AND P0, PT, R14, R3, PT ;  /* 0x000000030e00720c */ /* 0x004fc80003f06270 */
[----:B------:R-:W-:-:S13]  /*00b0*/  ISETP.GE.OR P0, PT, R0, R2, P0 ;  /* 0x000000020000720c */ /* 0x000fda0000706670 */
[----:B------:R-:W-:Y:S05]  /*00c0*/  @P0 EXIT ;  /* 0x000000000000094d */ /* 0x000fea0003800000 */
[----:B------:R-:W0:Y:S01]  /*00d0*/  LDC R15, c[0x0][0x388] ;  /* 0x0000e200ff0f7b82 */ /* 0x000e220000000800 */
[----:B------:R-:W1:Y:S01]  /*00e0*/  LDCU.64 UR6, c[0x0][0x358] ;  /* 0x00006b00ff0677ac */ /* 0x000e620008000a00 */
[----:B------:R-:W-:Y:S01]  /*00f0*/  IMAD.MOV.U32 R21, RZ, RZ, RZ ;  /* 0x000000ffff157224 */ /* 0x000fe200078e00ff */
[----:B0-----:R-:W-:-:S13]  /*0100*/  ISETP.GE.AND P0, PT, R15, 0x1, PT ;  /* 0x000000010f00780c */ /* 0x001fda0003f06270 */
[----:B-1----:R-:W-:Y:S05]  /*0110*/  @!P0 BRA `(.L_x_0) ;  /* 0x00000008006c8947 */ /* 0x002fea0003800000 */
[C---:B------:R-:W-:Y:S01]  /*0120*/  ISETP.GE.U32.AND P1, PT, R15.reuse, 0x8, PT ;  /* 0x000000080f00780c */ /* 0x040fe20003f26070 */
[----:B------:R-:W-:Y:S01]  /*0130*/  IMAD R2, R0, R15, RZ ;  /* 0x0000000f00027224 */ /* 0x000fe200078e02ff */
[----:B------:R-:W-:Y:S01]  /*0140*/  LOP3.LUT R24, R15, 0x7, RZ, 0xc0, !PT ;  /* 0x000000070f187812 */ /* 0x000fe200078ec0ff */
[----:B------:R-:W-:Y:S02]  /*0150*/  IMAD.MOV.U32 R21, RZ, RZ, RZ ;  /* 0x000000ffff157224 */ /* 0x000fe400078e00ff */
[----:B------:R-:W-:Y:S01]  /*0160*/  IMAD.MOV.U32 R17, RZ, RZ, RZ ;  /* 0x000000ffff117224 */ /* 0x000fe200078e00ff */
[----:B------:R-:W-:-:S07]  /*0170*/  ISETP.NE.AND P0, PT, R24, RZ, PT ;  /* 0x000000ff1800720c */ /* 0x000fce0003f05270 */
[----:B------:R-:W-:Y:S06]  /*0180*/  @!P1 BRA `(.L_x_1) ;  /* 0x0000000400249947 */ /* 0x000fec0003800000 */
[----:B------:R-:W0:Y:S01]  /*0190*/  LDCU.64 UR4, c[0x0][0x390] ;  /* 0x00007200ff0477ac */ /* 0x000e220008000a00 */
[----:B------:R-:W-:Y:S01]  /*01a0*/  LOP3.LUT R17, R15, 0x7ffffff8, RZ, 0xc0, !PT ;  /* 0x7ffffff80f117812 */ /* 0x000fe200078ec0ff */
[----:B------:R-:W-:Y:S02]  /*01b0*/  IMAD.MOV.U32 R21, RZ, RZ, RZ ;  /* 0x000000ffff157224 */ /* 0x000fe400078e00ff */
[----:B------:R-:W-:Y:S02]  /*01c0*/  IMAD.MOV.U32 R16, RZ, RZ, R2 ;  /* 0x000000ffff107224 */ /* 0x000fe400078e0002 */
[----:B------:R-:W-:Y:S02]  /*01d0*/  IMAD.MOV.U32 R18, RZ, RZ, R14 ;  /* 0x000000ffff127224 */ /* 0x000fe400078e000e */
[----:B------:R-:W-:Y:S01]  /*01e0*/  IMAD.MOV R25, RZ, RZ, -R17 ;  /* 0x000000ffff197224 */ /* 0x000fe200078e0a11 */
[----:B0-----:R-:W-:-:S04]  /*01f0*/  UIADD3 UR4, UP0, UPT, UR4, 0x10, URZ ;  /* 0x0000001004047890 */ /* 0x001fc8000ff1e0ff */
[----:B------:R-:W-:-:S12]  /*0200*/  UIADD3.X UR5, UPT, UPT, URZ, UR5, URZ, UP0, !UPT ;  /* 0x00000005ff057290 */ /* 0x000fd800087fe4ff */
.L_x_2:
[----:B------:R-:W0:Y:S01]  /*0210*/  LDC.64 R8, c[0x0][0x398] ;  /* 0x0000e600ff087b82 */ /* 0x000e220000000a00 */
[----:B------:R-:W-:Y:S02]  /*0220*/  IMAD.U32 R4, RZ, RZ, UR4 ;  /* 0x00000004ff047e24 */ /* 0x000fe4000f8e00ff */
[----:B------:R-:W-:Y:S02]  /*0230*/  IMAD.U32 R5, RZ, RZ, UR5 ;  /* 0x00000005ff057e24 */ /* 0x000fe4000f8e00ff */
[----:B------:R-:W-:-:S05]  /*0240*/  IMAD.WIDE R4, R16, 0x4, R4 ;  /* 0x0000000410047825 */ /* 0x000fca00078e0204 */
[----:B------:R-:W2:Y:S04]  /*0250*/  LDG.E R26, desc[UR6][R4.64+-0x10] ;  /* 0xfffff006041a7981 */ /* 0x000ea8000c1e1900 */
[----:B------:R-:W3:Y:S04]  /*0260*/  LDG.E R20, desc[UR6][R4.64+-0xc] ;  /* 0xfffff40604147981 */ /* 0x000ee8000c1e1900 */
[----:B------:R-:W4:Y:S01]  /*0270*/  LDG.E R22, desc[UR6][R4.64+-0x8] ;  /* 0xfffff80604167981 */ /* 0x000f22000c1e1900 */
[----:B0-----:R-:W-:-:S05]  /*0280*/  IMAD.WIDE R8, R18, 0x4, R8 ;  /* 0x0000000412087825 */ /* 0x001fca00078e0208 */
[----:B------:R0:W2:Y:S01]  /*0290*/  LDG.E R27, desc[UR6][R8.64] ;  /* 0x00000006081b7981 */ /* 0x0000a2000c1e1900 */
[----:B------:R-:W-:-:S05]  /*02a0*/  IMAD.WIDE R12, R3, 0x4, R8 ;  /* 0x00000004030c7825 */ /* 0x000fca00078e0208 */
[----:B------:R1:W3:Y:S01]  /*02b0*/  LDG.E R23, desc[UR6][R12.64] ;  /* 0x000000060c177981 */ /* 0x0002e2000c1e1900 */
[----:B------:R-:W-:-:S05]  /*02c0*/  IMAD.WIDE R10, R3, 0x4, R12 ;  /* 0x00000004030a7825 */ /* 0x000fca00078e020c */
[----:B------:R5:W4:Y:S01]  /*02d0*/  LDG.E R19, desc[UR6][R10.64] ;  /* 0x000000060a137981 */ /* 0x000b22000c1e1900 */
[----:B------:R-:W-:-:S04]  /*02e0*/  IMAD.WIDE R6, R3, 0x4, R10 ;  /* 0x0000000403067825 */ /* 0x000fc800078e020a */
[----:B0-----:R-:W-:-:S04]  /*02f0*/  IMAD.WIDE R8, R3, 0x4, R6 ;  /* 0x0000000403087825 */ /* 0x001fc800078e0206 */
[----:B-1----:R-:W-:-:S04]  /*0300*/  IMAD.WIDE R12, R3, 0x4, R8 ;  /* 0x00000004030c7825 */ /* 0x002fc800078e0208 */
[----:B-----5:R-:W-:Y:S01]  /*0310*/  IMAD.WIDE R10, R3, 0x4, R12 ;  /* 0x00000004030a7825 */ /* 0x020fe200078e020c */
[----:B--2---:R-:W-:Y:S02]  /*0320*/  LOP3.LUT R28, R27, 0x80000000, R26, 0x48, !PT ;  /* 0x800000001b1c7812 */ /* 0x004fe400078e481a */
[----:B------:R-:W-:Y:S02]  /*0330*/  IADD3 R27, PT, PT, R26, 0x40880000, R27 ;  /* 0x408800001a1b7810 */ /* 0x000fe40007ffe01b */
[----:B------:R-:W2:Y:S02]  /*0340*/  LDG.E R26, desc[UR6][R8.64] ;  /* 0x00000006081a7981 */ /* 0x000ea4000c1e1900 */
[----:B------:R-:W-:Y:S02]  /*0350*/  LOP3.LUT R29, R28, 0x7fffffff, R27, 0xf8, !PT ;  /* 0x7fffffff1c1d7812 */ /* 0x000fe400078ef81b */
[----:B------:R0:W5:Y:S04]  /*0360*/  LDG.E R28, desc[UR6][R6.64] ;  /* 0x00000006061c7981 */ /* 0x000168000c1e1900 */
[----:B------:R-:W5:Y:S01]  /*0370*/  LDG.E R27, desc[UR6][R4.64+-0x4] ;  /* 0xfffffc06041b7981 */ /* 0x000f62000c1e1900 */
[----:B------:R-:W-:Y:S01]  /*0380*/  FADD R21, R29, R21 ;  /* 0x000000151d157221 */ /* 0x000fe20000000000 */
[----:B---3--:R-:W-:-:S02]  /*0390*/  LOP3.LUT R29, R23, 0x80000000, R20, 0x48, !PT ;  /* 0x80000000171d7812 */ /* 0x008fc400078e4814 */
[----:B------:R-:W3:Y:S01]  /*03a0*/  LDG.E R9, desc[UR6][R4.64+0x4] ;  /* 0x0000040604097981 */ /* 0x000ee2000c1e1900 */
[----:B0-----:R-:W-:-:S03]  /*03b0*/  IADD3 R6, PT, PT, R20, 0x40880000, R23 ;  /* 0x4088000014067810 */ /* 0x001fc60007ffe017 */
[----:B------:R-:W2:Y:S01]  /*03c0*/  LDG.E R23, desc[UR6][R4.64] ;  /* 0x0000000604177981 */ /* 0x000ea2000c1e1900 */
[----:B----4-:R-:W-:Y:S02]  /*03d0*/  LOP3.LUT R8, R19, 0x80000000, R22, 0x48, !PT ;  /* 0x8000000013087812 */ /* 0x010fe400078e4816 */
[----:B------:R-:W-:Y:S01]  /*03e0*/  LOP3.LUT R29, R29, 0x7fffffff, R6, 0xf8, !PT ;  /* 0x7fffffff1d1d7812 */ /* 0x000fe200078ef806 */
[----:B------:R5:W3:Y:S01]  /*03f0*/  LDG.E R20, desc[UR6][R12.64] ;  /* 0x000000060c147981 */ /* 0x000ae2000c1e1900 */
[----:B------:R-:W-:Y:S01]  /*0400*/  IADD3 R22, PT, PT, R22, 0x40880000, R19 ;  /* 0x4088000016167810 */ /* 0x000fe20007ffe013 */
[----:B------:R-:W-:Y:S02]  /*0410*/  IMAD.WIDE R6, R3, 0x4, R10 ;  /* 0x0000000403067825 */ /* 0x000fe400078e020a */
[----:B------:R-:W4:Y:S04]  /*0420*/  LDG.E R19, desc[UR6][R10.64] ;  /* 0x000000060a137981 */ /* 0x000f28000c1e1900 */
[----:B------:R-:W4:Y:S04]  /*0430*/  LDG.E R6, desc[UR6][R6.64] ;  /* 0x0000000606067981 */ /* 0x000f28000c1e1900 */
[----:B------:R-:W4:Y:S04]  /*0440*/  LDG.E R10, desc[UR6][R4.64+0x8] ;  /* 0x00000806040a7981 */ /* 0x000f28000c1e1900 */
[----:B------:R3:W4:Y:S01]  /*0450*/  LDG.E R11, desc[UR6][R4.64+0xc] ;  /* 0x00000c06040b7981 */ /* 0x000722000c1e1900 */
[----:B------:R-:W-:Y:S01]  /*0460*/  LOP3.LUT R8, R8, 0x7fffffff, R22, 0xf8, !PT ;  /* 0x7fffffff08087812 */ /* 0x000fe200078ef816 */
[----:B------:R-:W-:Y:S01]  /*0470*/  FADD R21, R21, R29 ;  /* 0x0000001d15157221 */ /* 0x000fe20000000000 */
[----:B------:R-:W-:-:S03]  /*0480*/  VIADD R25, R25, 0x8 ;  /* 0x0000000819197836 */ /* 0x000fc60000000000 */
[----:B------:R-:W-:Y:S02]  /*0490*/  FADD R8, R21, R8 ;  /* 0x0000000815087221 */ /* 0x000fe40000000000 */
[----:B------:R-:W-:Y:S01]  /*04a0*/  ISETP.NE.AND P1, PT, R25, RZ, PT ;  /* 0x000000ff1900720c */ /* 0x000fe20003f25270 */
[----:B------:R-:W-:Y:S02]  /*04b0*/  IMAD R18, R3, 0x8, R18 ;  /* 0x0000000803127824 */ /* 0x000fe400078e0212 */
[----:B------:R-:W-:Y:S01]  /*04c0*/  VIADD R16, R16, 0x8 ;  /* 0x0000000810107836 */ /* 0x000fe20000000000 */
[----:B-----5:R-:W-:Y:S02]  /*04d0*/  LOP3.LUT R12, R28, 0x80000000, R27, 0x48, !PT ;  /* 0x800000001c0c7812 */ /* 0x020fe400078e481b */
[----:B------:R-:W-:-:S04]  /*04e0*/  IADD3 R27, PT, PT, R27, 0x40880000, R28 ;  /* 0x408800001b1b7810 */ /* 0x000fc80007ffe01c */
[----:B------:R-:W-:Y:S02]  /*04f0*/  LOP3.LUT R27, R12, 0x7fffffff, R27, 0xf8, !PT ;  /* 0x7fffffff0c1b7812 */ /* 0x000fe400078ef81b */
[----:B--2---:R-:W-:Y:S02]  /*0500*/  LOP3.LUT R12, R26, 0x80000000, R23, 0x48, !PT ;  /* 0x800000001a0c7812 */ /* 0x004fe400078e4817 */
[----:B------:R-:W-:Y:S02]  /*0510*/  IADD3 R23, PT, PT, R23, 0x40880000, R26 ;  /* 0x4088000017177810 */ /* 0x000fe40007ffe01a */
[----:B---3--:R-:W-:Y:S01]  /*0520*/  LOP3.LUT R4, R20, 0x80000000, R9, 0x48, !PT ;  /* 0x8000000014047812 */ /* 0x008fe200078e4809 */
[----:B------:R-:W-:Y:S01]  /*0530*/  FADD R8, R8, R27 ;  /* 0x0000001b08087221 */ /* 0x000fe20000000000 */
[----:B------:R-:W-:Y:S02]  /*0540*/  LOP3.LUT R23, R12, 0x7fffffff, R23, 0xf8, !PT ;  /* 0x7fffffff0c177812 */ /* 0x000fe400078ef817 */
[----:B------:R-:W-:-:S03]  /*0550*/  IADD3 R9, PT, PT, R9, 0x40880000, R20 ;  /* 0x4088000009097810 */ /* 0x000fc60007ffe014 */
[----:B------:R-:W-:Y:S01]  /*0560*/  FADD R8, R8, R23 ;  /* 0x0000001708087221 */ /* 0x000fe20000000000 */
[----:B------:R-:W-:Y:S02]  /*0570*/  LOP3.LUT R9, R4, 0x7fffffff, R9, 0xf8, !PT ;  /* 0x7fffffff04097812 */ /* 0x000fe400078ef809 */
[----:B----4-:R-:W-:Y:S02]  /*0580*/  LOP3.LUT R5, R19, 0x80000000, R10, 0x48, !PT ;  /* 0x8000000013057812 */ /* 0x010fe400078e480a */
[----:B------:R-:W-:Y:S02]  /*0590*/  IADD3 R10, PT, PT, R10, 0x40880000, R19 ;  /* 0x408800000a0a7810 */ /* 0x000fe40007ffe013 */
[----:B------:R-:W-:Y:S01]  /*05a0*/  LOP3.LUT R4, R6, 0x80000000, R11, 0x48, !PT ;  /* 0x8000000006047812 */ /* 0x000fe200078e480b */
[----:B------:R-:W-:Y:S01]  /*05b0*/  FADD R8, R8, R9 ;  /* 0x0000000908087221 */ /* 0x000fe20000000000 */
[----:B------:R-:W-:Y:S02]  /*05c0*/  LOP3.LUT R5, R5, 0x7fffffff, R10, 0xf8, !PT ;  /* 0x7fffffff05057812 */ /* 0x000fe400078ef80a */
[----:B------:R-:W-:-:S03]  /*05d0*/  IADD3 R11, PT, PT, R11, 0x40880000, R6 ;  /* 0x408800000b0b7810 */ /* 0x000fc60007ffe006 */
[----:B------:R-:W-:Y:S01]  /*05e0*/  FADD R5, R8, R5 ;  /* 0x0000000508057221 */ /* 0x000fe20000000000 */
[----:B------:R-:W-:-:S05]  /*05f0*/  LOP3.LUT R4, R4, 0x7fffffff, R11, 0xf8, !PT ;  /* 0x7fffffff04047812 */ /* 0x000fca00078ef80b */
[----:B------:R-:W-:Y:S01]  /*0600*/  FADD R21, R5, R4 ;  /* 0x0000000405157221 */ /* 0x000fe20000000000 */
[----:B------:R-:W-:Y:S06]  /*0610*/  @P1 BRA `(.L_x_2) ;  /* 0xfffffff800fc1947 */ /* 0x000fec000383ffff */
.L_x_1:
[----:B------:R-:W-:Y:S05]  /*0620*/  @!P0 BRA `(.L_x_0) ;  /* 0x0000000400288947 */ /* 0x000fea0003800000 */
[----:B------:R-:W-:Y:S02]  /*0630*/  ISETP.GE.U32.AND P0, PT, R24, 0x4, PT ;  /* 0x000000041800780c */ /* 0x000fe40003f06070 */
[----:B------:R-:W-:-:S04]  /*0640*/  LOP3.LUT R18, R15, 0x3, RZ, 0xc0, !PT ;  /* 0x000000030f127812 */ /* 0x000fc800078ec0ff */
[----:B------:R-:W-:-:S07]  /*0650*/  ISETP.NE.AND P1, PT, R18, RZ, PT ;  /* 0x000000ff1200720c */ /* 0x000fce0003f25270 */
[----:B------:R-:W-:Y:S06]  /*0660*/  @!P0 BRA `(.L_x_3) ;  /* 0x0000000000888947 */ /* 0x000fec0003800000 */
[----:B------:R-:W0:Y:S01]  /*0670*/  LDC.64 R10, c[0x0][0x398] ;  /* 0x0000e600ff0a7b82 */ /* 0x000e220000000a00 */
[----:B------:R-:W-:Y:S02]  /*0680*/  IMAD R9, R17, R3, R14 ;  /* 0x0000000311097224 */ /* 0x000fe400078e020e */
[----:B------:R-:W-:-:S05]  /*0690*/  IMAD.IADD R7, R2, 0x1, R17 ;  /* 0x0000000102077824 */ /* 0x000fca00078e0211 */
[----:B------:R-:W1:Y:S01]  /*06a0*/  LDC.64 R4, c[0x0][0x390] ;  /* 0x0000e400ff047b82 */ /* 0x000e620000000a00 */
[----:B0-----:R-:W-:-:S04]  /*06b0*/  IMAD.WIDE R10, R9, 0x4, R10 ;  /* 0x00000004090a7825 */ /* 0x001fc800078e020a */
[----:B------:R-:W-:Y:S02]  /*06c0*/  IMAD.WIDE R12, R3, 0x4, R10 ;  /* 0x00000004030c7825 */ /* 0x000fe400078e020a */
[----:B------:R-:W2:Y:S02]  /*06d0*/  LDG.E R11, desc[UR6][R10.64] ;  /* 0x000000060a0b7981 */ /* 0x000ea4000c1e1900 */
[----:B-1----:R-:W-:-:S04]  /*06e0*/  IMAD.WIDE R4, R7, 0x4, R4 ;  /* 0x0000000407047825 */ /* 0x002fc800078e0204 */
[C---:B------:R-:W-:Y:S01]  /*06f0*/  IMAD.WIDE R6, R3.reuse, 0x4, R12 ;  /* 0x0000000403067825 */ /* 0x040fe200078e020c */
[----:B------:R-:W2:Y:S04]  /*0700*/  LDG.E R16, desc[UR6][R4.64] ;  /* 0x0000000604107981 */ /* 0x000ea8000c1e1900 */
[----:B------:R-:W3:Y:S01]  /*0710*/  LDG.E R13, desc[UR6][R12.64] ;  /* 0x000000060c0d7981 */ /* 0x000ee2000c1e1900 */
[----:B------:R-:W-:-:S03]  /*0720*/  IMAD.WIDE R8, R3, 0x4, R6 ;  /* 0x0000000403087825 */ /* 0x000fc600078e0206 */
[----:B------:R-:W3:Y:S04]  /*0730*/  LDG.E R20, desc[UR6][R4.64+0x4] ;  /* 0x0000040604147981 */ /* 0x000ee8000c1e1900 */
[----:B------:R-:W4:Y:S04]  /*0740*/  LDG.E R22, desc[UR6][R4.64+0x8] ;  /* 0x0000080604167981 */ /* 0x000f28000c1e1900 */
[----:B------:R-:W4:Y:S04]  /*0750*/  LDG.E R23, desc[UR6][R6.64] ;  /* 0x0000000606177981 */ /* 0x000f28000c1e1900 */
[----:B------:R-:W5:Y:S04]  /*0760*/  LDG.E R24, desc[UR6][R4.64+0xc] ;  /* 0x00000c0604187981 */ /* 0x000f68000c1e1900 */
[----:B------:R-:W5:Y:S01]  /*0770*/  LDG.E R9, desc[UR6][R8.64] ;  /* 0x0000000608097981 */ /* 0x000f62000c1e1900 */
[----:B------:R-:W-:Y:S01]  /*0780*/  VIADD R17, R17, 0x4 ;  /* 0x0000000411117836 */ /* 0x000fe20000000000 */
[----:B--2---:R-:W-:-:S02]  /*0790*/  LOP3.LUT R19, R11, 0x80000000, R16, 0x48, !PT ;  /* 0x800000000b137812 */ /* 0x004fc400078e4810 */
[----:B------:R-:W-:-:S04]  /*07a0*/  IADD3 R16, PT, PT, R16, 0x40880000, R11 ;  /* 0x4088000010107810 */ /* 0x000fc80007ffe00b */
[----:B------:R-:W-:Y:S02]  /*07b0*/  LOP3.LUT R16, R19, 0x7fffffff, R16, 0xf8, !PT ;  /* 0x7fffffff13107812 */ /* 0x000fe400078ef810 */
[----:B---3--:R-:W-:Y:S02]  /*07c0*/  LOP3.LUT R10, R13, 0x80000000, R20, 0x48, !PT ;  /* 0x800000000d0a7812 */ /* 0x008fe400078e4814 */
[----:B------:R-:W-:Y:S01]  /*07d0*/  IADD3 R13, PT, PT, R20, 0x40880000, R13 ;  /* 0x40880000140d7810 */ /* 0x000fe20007ffe00d */
[----:B------:R-:W-:-:S03]  /*07e0*/  FADD R16, R21, R16 ;  /* 0x0000001015107221 */ /* 0x000fc60000000000 */
[----:B------:R-:W-:Y:S02]  /*07f0*/  LOP3.LUT R13, R10, 0x7fffffff, R13, 0xf8, !PT ;  /* 0x7fffffff0a0d7812 */ /* 0x000fe400078ef80d */
[----:B----4-:R-:W-:Y:S02]  /*0800*/  LOP3.LUT R11, R23, 0x80000000, R22, 0x48, !PT ;  /* 0x80000000170b7812 */ /* 0x010fe400078e4816 */
[----:B------:R-:W-:Y:S01]  /*0810*/  IADD3 R22, PT, PT, R22, 0x40880000, R23 ;  /* 0x4088000016167810 */ /* 0x000fe20007ffe017 */
[----:B------:R-:W-:-:S03]  /*0820*/  FADD R13, R16, R13 ;  /* 0x0000000d100d7221 */ /* 0x000fc60000000000 */
[----:B------:R-:W-:Y:S02]  /*0830*/  LOP3.LUT R22, R11, 0x7fffffff, R22, 0xf8, !PT ;  /* 0x7fffffff0b167812 */ /* 0x000fe400078ef816 */
[----:B-----5:R-:W-:Y:S02]  /*0840*/  LOP3.LUT R4, R9, 0x80000000, R24, 0x48, !PT ;  /* 0x8000000009047812 */ /* 0x020fe400078e4818 */
[----:B------:R-:W-:Y:S01]  /*0850*/  IADD3 R9, PT, PT, R24, 0x40880000, R9 ;  /* 0x4088000018097810 */ /* 0x000fe20007ffe009 */
[----:B------:R-:W-:-:S03]  /*0860*/  FADD R13, R13, R22 ;  /* 0x000000160d0d7221 */ /* 0x000fc60000000000 */
[----:B------:R-:W-:-:S05]  /*0870*/  LOP3.LUT R4, R4, 0x7fffffff, R9, 0xf8, !PT ;  /* 0x7fffffff04047812 */ /* 0x000fca00078ef809 */
[----:B------:R-:W-:-:S07]  /*0880*/  FADD R21, R13, R4 ;  /* 0x000000040d157221 */ /* 0x000fce0000000000 */
.L_x_3:
[----:B------:R-:W-:Y:S05]  /*0890*/  @!P1 BRA `(.L_x_0) ;  /* 0x00000000008c9947 */ /* 0x000fea0003800000 */
[----:B------:R-:W0:Y:S01]  /*08a0*/  LDC.64 R10, c[0x0][0x398] ;  /* 0x0000e600ff0a7b82 */ /* 0x000e220000000a00 */
[----:B------:R-:W-:Y:S02]  /*08b0*/  ISETP.NE.AND P0, PT, R18, 0x1, PT ;  /* 0x000000011200780c */ /* 0x000fe40003f05270 */
[----:B------:R-:W-:-:S04]  /*08c0*/  LOP3.LUT R15, R15, 0x1, RZ, 0xc0, !PT ;  /* 0x000000010f0f7812 */ /* 0x000fc800078ec0ff */
[----:B------:R-:W-:Y:S01]  /*08d0*/  ISETP.NE.U32.AND P1, PT, R15, 0x1, PT ;  /* 0x000000010f00780c */ /* 0x000fe20003f25070 */
[----:B------:R-:W1:Y:S06]  /*08e0*/  LDC.64 R8, c[0x0][0x390] ;  /* 0x0000e400ff087b82 */ /* 0x000e6c0000000a00 */
[----:B------:R-:W-:Y:S02]  /*08f0*/  @P0 IMAD R15, R17, R3, R14 ;  /* 0x00000003110f0224 */ /* 0x000fe400078e020e */
[----:B------:R-:W2:Y:S01]  /*0900*/  LDC.64 R6, c[0x0][0x390] ;  /* 0x0000e400ff067b82 */ /* 0x000ea20000000a00 */
[----:B------:R-:W-:-:S02]  /*0910*/  @P0 IMAD.IADD R13, R2, 0x1, R17 ;  /* 0x00000001020d0824 */ /* 0x000fc400078e0211 */
[----:B------:R-:W-:-:S05]  /*0920*/  @P0 VIADD R17, R17, 0x2 ;  /* 0x0000000211110836 */ /* 0x000fca0000000000 */
[----:B------:R-:W3:Y:S01]  /*0930*/  LDC.64 R4, c[0x0][0x398] ;  /* 0x0000e600ff047b82 */ /* 0x000ee20000000a00 */
[----:B0-----:R-:W-:-:S04]  /*0940*/  @P0 IMAD.WIDE R10, R15, 0x4, R10 ;  /* 0x000000040f0a0825 */ /* 0x001fc800078e020a */
[----:B------:R-:W-:Y:S02]  /*0950*/  @!P1 IMAD.IADD R15, R2, 0x1, R17 ;  /* 0x00000001020f9824 */ /* 0x000fe400078e0211 */
[----:B-1----:R-:W-:-:S04]  /*0960*/  @P0 IMAD.WIDE R12, R13, 0x4, R8 ;  /* 0x000000040d0c0825 */ /* 0x002fc800078e0208 */
[----:B------:R-:W-:Y:S01]  /*0970*/  @P0 IMAD.WIDE R8, R3, 0x4, R10 ;  /* 0x0000000403080825 */ /* 0x000fe200078e020a */
[----:B------:R-:W4:Y:S03]  /*0980*/  @P0 LDG.E R2, desc[UR6][R12.64] ;  /* 0x000000060c020981 */ /* 0x000f26000c1e1900 */
[----:B------:R-:W-:Y:S01]  /*0990*/  @!P1 IMAD R17, R17, R3, R14 ;  /* 0x0000000311119224 */ /* 0x000fe200078e020e */
[----:B------:R-:W4:Y:S01]  /*09a0*/  @P0 LDG.E R11, desc[UR6][R10.64] ;  /* 0x000000060a0b0981 */ /* 0x000f22000c1e1900 */
[----:B--2---:R-:W-:-:S03]  /*09b0*/  @!P1 IMAD.WIDE R6, R15, 0x4, R6 ;  /* 0x000000040f069825 */ /* 0x004fc600078e0206 */
[----:B------:R0:W2:Y:S01]  /*09c0*/  @P0 LDG.E R16, desc[UR6][R12.64+0x4] ;  /* 0x000004060c100981 */ /* 0x0000a2000c1e1900 */
[----:B---3--:R-:W-:-:S03]  /*09d0*/  @!P1 IMAD.WIDE R4, R17, 0x4, R4 ;  /* 0x0000000411049825 */ /* 0x008fc600078e0204 */
[----:B------:R-:W2:Y:S04]  /*09e0*/  @P0 LDG.E R9, desc[UR6][R8.64] ;  /* 0x0000000608090981 */ /* 0x000ea8000c1e1900 */
[----:B------:R-:W3:Y:S04]  /*09f0*/  @!P1 LDG.E R6, desc[UR6][R6.64] ;  /* 0x0000000606069981 */ /* 0x000ee8000c1e1900 */
[----:B------:R-:W3:Y:S01]  /*0a00*/  @!P1 LDG.E R5, desc[UR6][R4.64] ;  /* 0x0000000604059981 */ /* 0x000ee2000c1e1900 */
[----:B----4-:R-:W-:Y:S02]  /*0a10*/  @P0 LOP3.LUT R15, R11, 0x80000000, R2, 0x48, !PT ;  /* 0x800000000b0f0812 */ /* 0x010fe400078e4802 */
[----:B------:R-:W-:-:S04]  /*0a20*/  @P0 IADD3 R2, PT, PT, R2, 0x40880000, R11 ;  /* 0x4088000002020810 */ /* 0x000fc80007ffe00b */
[----:B0-----:R-:W-:Y:S02]  /*0a30*/  @P0 LOP3.LUT R12, R15, 0x7fffffff, R2, 0xf8, !PT ;  /* 0x7fffffff0f0c0812 */ /* 0x001fe400078ef802 */
[----:B--2---:R-:W-:Y:S02]  /*0a40*/  @P0 LOP3.LUT R17, R9, 0x80000000, R16, 0x48, !PT ;  /* 0x8000000009110812 */ /* 0x004fe400078e4810 */
[----:B------:R-:W-:Y:S01]  /*0a50*/  @P0 IADD3 R16, PT, PT, R16, 0x40880000, R9 ;  /* 0x4088000010100810 */ /* 0x000fe20007ffe009 */
[----:B------:R-:W-:-:S03]  /*0a60*/  @P0 FADD R12, R21, R12 ;  /* 0x0000000c150c0221 */ /* 0x000fc60000000000 */
[----:B------:R-:W-:Y:S02]  /*0a70*/  @P0 LOP3.LUT R17, R17, 0x7fffffff, R16, 0xf8, !PT ;  /* 0x7fffffff11110812 */ /* 0x000fe400078ef810 */
[----:B---3--:R-:W-:Y:S02]  /*0a80*/  @!P1 LOP3.LUT R2, R5, 0x80000000, R6, 0x48, !PT ;  /* 0x8000000005029812 */ /* 0x008fe400078e4806 */
[----:B------:R-:W-:Y:S01]  /*0a90*/  @!P1 IADD3 R9, PT, PT, R6, 0x40880000, R5 ;  /* 0x4088000006099810 */ /* 0x000fe20007ffe005 */
[----:B------:R-:W-:-:S03]  /*0aa0*/  @P0 FADD R21, R12, R17 ;  /* 0x000000110c150221 */ /* 0x000fc60000000000 */
[----:B------:R-:W-:-:S05]  /*0ab0*/  @!P1 LOP3.LUT R2, R2, 0x7fffffff, R9, 0xf8, !PT ;  /* 0x7fffffff02029812 */ /* 0x000fca00078ef809 */
[----:B------:R-:W-:-:S07]  /*0ac0*/  @!P1 FADD R21, R21, R2 ;  /* 0x0000000215159221 */ /* 0x000fce0000000000 */
.L_x_0:
[----:B------:R-:W0:Y:S01]  /*0ad0*/  LDC.64 R4, c[0x0][0x3a8] ;  /* 0x0000ea00ff047b82 */ /* 0x000e220000000a00 */
[----:B------:R-:W-:-:S07]  /*0ae0*/  IMAD R3, R0, R3, R14 ;  /* 0x0000000300037224 */ /* 0x000fce00078e020e */
[----:B------:R-:W1:Y:S08]  /*0af0*/  LDC R6, c[0x0][0x38c] ;  /* 0x0000e300ff067b82 */ /* 0x000e700000000800 */
[----:B------:R-:W2:Y:S01]  /*0b00*/  LDC R7, c[0x0][0x3a0] ;  /* 0x0000e800ff077b82 */ /* 0x000ea20000000800 */
[----:B0-----:R-:W-:-:S05]  /*0b10*/  IMAD.WIDE R2, R3, 0x4, R4 ;  /* 0x0000000403027825 */ /* 0x001fca00078e0204 */
[----:B------:R-:W2:Y:S01]  /*0b20*/  LDG.E R4, desc[UR6][R2.64] ;  /* 0x0000000602047981 */ /* 0x000ea2000c1e1900 */
[C-C-:B-1----:R-:W-:Y:S02]  /*0b30*/  LOP3.LUT R0, R21.reuse, 0x80000000, R6.reuse, 0x48, !PT ;  /* 0x8000000015007812 */ /* 0x142fe400078e4806 */
[----:B------:R-:W-:-:S04]  /*0b40*/  IADD3 R21, PT, PT, R21, 0x40880000, R6 ;  /* 0x4088000015157810 */ /* 0x000fc80007ffe006 */
[----:B------:R-:W-:Y:S02]  /*0b50*/  LOP3.LUT R0, R0, 0x7fffffff, R21, 0xf8, !PT ;  /* 0x7fffffff00007812 */ /* 0x000fe400078ef815 */
[C-C-:B--2---:R-:W-:Y:S02]  /*0b60*/  LOP3.LUT R5, R4.reuse, 0x80000000, R7.reuse, 0x48, !PT ;  /* 0x8000000004057812 */ /* 0x144fe400078e4807 */
[----:B------:R-:W-:-:S04]  /*0b70*/  IADD3 R4, PT, PT, R4, 0x40880000, R7 ;  /* 0x4088000004047810 */ /* 0x000fc80007ffe007 */
[----:B------:R-:W-:-:S05]  /*0b80*/  LOP3.LUT R5, R5, 0x7fffffff, R4, 0xf8, !PT ;  /* 0x7fffffff05057812 */ /* 0x000fca00078ef804 */
[----:B------:R-:W-:-:S05]  /*0b90*/  FADD R5, R0, R5 ;  /* 0x0000000500057221 */ /* 0x000fca0000000000 */
[----:B------:R-:W-:Y:S01]  /*0ba0*/  STG.E desc[UR6][R2.64], R5 ;  /* 0x0000000502007986 */ /* 0x000fe2000c101906 */
[----:B------:R-:W-:Y:S05]  /*0bb0*/  EXIT ;  /* 0x000000000000794d */ /* 0x000fea0003800000 */
.L_x_4:
[----:B------:R-:W-:-:S00]  /*0bc0*/  BRA `(.L_x_4) ;  /* 0xfffffffc00fc7947 */ /* 0x000fc0000383ffff */
[----:B------:R-:W-:-:S00]  /*0bd0*/  NOP ;  /* 0x0000000000007918 */ /* 0x000fc00000000000 */
        /* <DEDUP_REMOVED lines=10> */
.L_x_5:


//--------------------- .nv.shared.reserved.0     --------------------------
	.section	.nv.shared.reserved.0,"aw",@nobits
	.weak		__nv_reservedSMEM_offset_0_alias
	.size		__nv_reservedSMEM_offset_0_alias, 0, 64
	.other		__nv_reservedSMEM_offset_0_alias,@"STO_CUDA_RESERVED_SHARED STV_DEFAULT"
__nv_reservedSMEM_offset_0_alias:
	.zero		0
	.zero		64


//--------------------- .nv.constant0._Z16sgemm_naive_lmuliiifPKfS0_fPf --------------------------
	.section	.nv.constant0._Z16sgemm_naive_lmuliiifPKfS0_fPf,"a",@progbits
	.sectionflags	@""
	.align	4
.nv.constant0._Z16sgemm_naive_lmuliiifPKfS0_fPf:
	.zero		944


//--------------------- SYMBOLS --------------------------

	.type		.nv.reservedSmem.offset0,@object
	.size		.nv.reservedSmem.offset0,0x4
